//
// Generated by NVIDIA NVVM Compiler
//
// Compiler Build ID: CL-36424714
// Cuda compilation tools, release 13.0, V13.0.88
// Based on NVVM 20.0.0
//

.version 9.0
.target sm_100
.address_size 64

	// .globl	_Z7computefifffff
.extern .func  (.param .b32 func_retval0) vprintf
(
	.param .b64 vprintf_param_0,
	.param .b64 vprintf_param_1
)
;
.global .align 1 .b8 $str[7] = {37, 46, 49, 55, 103, 10};

.visible .entry _Z7computefifffff(
	.param .f32 _Z7computefifffff_param_0,
	.param .u32 _Z7computefifffff_param_1,
	.param .f32 _Z7computefifffff_param_2,
	.param .f32 _Z7computefifffff_param_3,
	.param .f32 _Z7computefifffff_param_4,
	.param .f32 _Z7computefifffff_param_5,
	.param .f32 _Z7computefifffff_param_6
)
{
	.local .align 8 .b8 	__local_depot0[8];
	.reg .b64 	%SP;
	.reg .b64 	%SPL;
	.reg .pred 	%p<24>;
	.reg .b32 	%r<16>;
	.reg .b32 	%f<117>;
	.reg .b64 	%rd<5>;
	.reg .b64 	%fd<2>;

	mov.u64 	%SPL, __local_depot0;
	cvta.local.u64 	%SP, %SPL;
	ld.param.f32 	%f114, [_Z7computefifffff_param_0];
	ld.param.u32 	%r8, [_Z7computefifffff_param_1];
	ld.param.f32 	%f33, [_Z7computefifffff_param_2];
	ld.param.f32 	%f29, [_Z7computefifffff_param_3];
	ld.param.f32 	%f30, [_Z7computefifffff_param_4];
	ld.param.f32 	%f31, [_Z7computefifffff_param_5];
	ld.param.f32 	%f32, [_Z7computefifffff_param_6];
	div.rn.f32 	%f34, %f33, 0f00000000;
	setp.leu.f32 	%p1, %f114, %f34;
	setp.lt.s32 	%p2, %r8, 1;
	or.pred  	%p3, %p1, %p2;
	@%p3 bra 	$L__BB0_17;
	add.f32 	%f36, %f29, 0f05A4DB2E;
	mov.f32 	%f37, 0f00000000;
	sub.f32 	%f38, %f37, %f36;
	mov.f32 	%f39, 0f00002FDB;
	div.rn.f32 	%f1, %f39, %f38;
	mul.f32 	%f40, %f30, 0f00000399;
	abs.f32 	%f41, %f40;
	mov.f32 	%f42, 0f3FB8AA3B;
	mul.rn.f32 	%f43, %f41, %f42;
	cvt.rzi.f32.f32 	%f44, %f43;
	abs.f32 	%f45, %f44;
	setp.gt.f32 	%p4, %f45, 0f42FC0000;
	mov.f32 	%f46, 0f42FC0000;
	copysign.f32 	%f47, %f44, %f46;
	selp.f32 	%f48, %f47, %f44, %p4;
	fma.rn.f32 	%f49, %f48, 0fBF317218, %f41;
	fma.rn.f32 	%f50, %f48, 0f3102E308, %f49;
	mul.f32 	%f51, %f50, 0f3FB8AA3B;
	add.f32 	%f52, %f48, 0f4B40007D;
	mov.b32 	%r9, %f52;
	shl.b32 	%r10, %r9, 23;
	mov.b32 	%f53, %r10;
	ex2.approx.ftz.f32 	%f54, %f51;
	mul.f32 	%f55, %f54, %f53;
	mov.f32 	%f56, 0f3E000000;
	div.approx.ftz.f32 	%f57, %f56, %f55;
	fma.rn.f32 	%f58, %f55, 0f40000000, %f57;
	mul.f32 	%f2, %f58, 0f7B70D17B;
	mov.f32 	%f59, 0fB2868D80;
	div.rn.f32 	%f60, %f59, %f31;
	mul.f32 	%f3, %f60, 0f00000000;
	abs.f32 	%f4, %f3;
	mul.f32 	%f5, %f4, 0f4038AA3B;
	mul.f32 	%f61, %f3, %f3;
	fma.rn.f32 	%f62, %f61, 0f3C80F082, 0fBD563CAE;
	fma.rn.f32 	%f63, %f62, %f61, 0f3E085941;
	fma.rn.f32 	%f64, %f63, %f61, 0fBEAAA9ED;
	fma.rn.f32 	%f65, %f64, %f61, 0f00000000;
	fma.rn.f32 	%f6, %f65, %f3, %f3;
	div.rn.f32 	%f66, %f32, 0f057F9837;
	mul.f32 	%f7, %f66, 0f5C06FE86;
	and.b32  	%r1, %r8, 3;
	setp.lt.u32 	%p5, %r8, 4;
	@%p5 bra 	$L__BB0_12;
	and.b32  	%r11, %r8, 2147483644;
	neg.s32 	%r14, %r11;
$L__BB0_3:
	sub.f32 	%f108, %f114, %f1;
	setp.leu.f32 	%p6, %f108, %f2;
	@%p6 bra 	$L__BB0_5;
	setp.ge.f32 	%p7, %f4, 0f3F19999A;
	setp.ge.f32 	%p8, %f4, 0f41102CB4;
	ex2.approx.ftz.f32 	%f67, %f5;
	add.f32 	%f68, %f67, 0f3F800000;
	rcp.approx.ftz.f32 	%f69, %f68;
	fma.rn.f32 	%f70, %f69, 0fC0000000, 0f3F800000;
	selp.f32 	%f71, 0f3F800000, %f70, %p8;
	copysign.f32 	%f72, %f3, %f71;
	selp.f32 	%f73, %f72, %f6, %p7;
	add.f32 	%f74, %f73, 0f7A085B18;
	sub.f32 	%f108, %f74, %f7;
$L__BB0_5:
	sub.f32 	%f109, %f108, %f1;
	setp.leu.f32 	%p9, %f109, %f2;
	@%p9 bra 	$L__BB0_7;
	setp.ge.f32 	%p10, %f4, 0f3F19999A;
	setp.ge.f32 	%p11, %f4, 0f41102CB4;
	ex2.approx.ftz.f32 	%f75, %f5;
	add.f32 	%f76, %f75, 0f3F800000;
	rcp.approx.ftz.f32 	%f77, %f76;
	fma.rn.f32 	%f78, %f77, 0fC0000000, 0f3F800000;
	selp.f32 	%f79, 0f3F800000, %f78, %p11;
	copysign.f32 	%f80, %f3, %f79;
	selp.f32 	%f81, %f80, %f6, %p10;
	add.f32 	%f82, %f81, 0f7A085B18;
	sub.f32 	%f109, %f82, %f7;
$L__BB0_7:
	sub.f32 	%f110, %f109, %f1;
	setp.leu.f32 	%p12, %f110, %f2;
	@%p12 bra 	$L__BB0_9;
	setp.ge.f32 	%p13, %f4, 0f3F19999A;
	setp.ge.f32 	%p14, %f4, 0f41102CB4;
	ex2.approx.ftz.f32 	%f83, %f5;
	add.f32 	%f84, %f83, 0f3F800000;
	rcp.approx.ftz.f32 	%f85, %f84;
	fma.rn.f32 	%f86, %f85, 0fC0000000, 0f3F800000;
	selp.f32 	%f87, 0f3F800000, %f86, %p14;
	copysign.f32 	%f88, %f3, %f87;
	selp.f32 	%f89, %f88, %f6, %p13;
	add.f32 	%f90, %f89, 0f7A085B18;
	sub.f32 	%f110, %f90, %f7;
$L__BB0_9:
	sub.f32 	%f114, %f110, %f1;
	setp.leu.f32 	%p15, %f114, %f2;
	@%p15 bra 	$L__BB0_11;
	setp.ge.f32 	%p16, %f4, 0f3F19999A;
	setp.ge.f32 	%p17, %f4, 0f41102CB4;
	ex2.approx.ftz.f32 	%f91, %f5;
	add.f32 	%f92, %f91, 0f3F800000;
	rcp.approx.ftz.f32 	%f93, %f92;
	fma.rn.f32 	%f94, %f93, 0fC0000000, 0f3F800000;
	selp.f32 	%f95, 0f3F800000, %f94, %p17;
	copysign.f32 	%f96, %f3, %f95;
	selp.f32 	%f97, %f96, %f6, %p16;
	add.f32 	%f98, %f97, 0f7A085B18;
	sub.f32 	%f114, %f98, %f7;
$L__BB0_11:
	add.s32 	%r14, %r14, 4;
	setp.ne.s32 	%p18, %r14, 0;
	@%p18 bra 	$L__BB0_3;
$L__BB0_12:
	setp.eq.s32 	%p19, %r1, 0;
	@%p19 bra 	$L__BB0_17;
	neg.s32 	%r15, %r1;
	ex2.approx.ftz.f32 	%f99, %f5;
	add.f32 	%f100, %f99, 0f3F800000;
	rcp.approx.ftz.f32 	%f101, %f100;
	fma.rn.f32 	%f102, %f101, 0fC0000000, 0f3F800000;
$L__BB0_14:
	.pragma "nounroll";
	sub.f32 	%f114, %f114, %f1;
	setp.leu.f32 	%p20, %f114, %f2;
	@%p20 bra 	$L__BB0_16;
	setp.ge.f32 	%p21, %f4, 0f3F19999A;
	setp.ge.f32 	%p22, %f4, 0f41102CB4;
	selp.f32 	%f103, 0f3F800000, %f102, %p22;
	copysign.f32 	%f104, %f3, %f103;
	selp.f32 	%f105, %f104, %f6, %p21;
	add.f32 	%f106, %f105, 0f7A085B18;
	sub.f32 	%f114, %f106, %f7;
$L__BB0_16:
	add.s32 	%r15, %r15, 1;
	setp.ne.s32 	%p23, %r15, 0;
	@%p23 bra 	$L__BB0_14;
$L__BB0_17:
	add.u64 	%rd1, %SP, 0;
	add.u64 	%rd2, %SPL, 0;
	cvt.f64.f32 	%fd1, %f114;
	st.local.f64 	[%rd2], %fd1;
	mov.u64 	%rd3, $str;
	cvta.global.u64 	%rd4, %rd3;
	{ // callseq 0, 0
	.param .b64 param0;
	st.param.b64 	[param0], %rd4;
	.param .b64 param1;
	st.param.b64 	[param1], %rd1;
	.param .b32 retval0;
	call.uni (retval0), 
	vprintf, 
	(
	param0, 
	param1
	);
	ld.param.b32 	%r12, [retval0];
	} // callseq 0
	ret;

}


// ===== COMPILED SASS (sm_100) =====

	.target	sm_100

	.elftype	@"ET_EXEC"


//--------------------- .note.nv.tkinfo           --------------------------
	.section	.note.nv.tkinfo,"",@"SHT_NOTE"
	.sectionflags	@"SHF_NOTE_NV_TKINFO"
	.tkinfo
        /*0018*/ 	.word	0x00000002
        /*0030*/ 	.string	""
        /*0030*/ 	.string	"ptxas"
        /*0030*/ 	.string	"Cuda compilation tools, release 13.0, V13.0.88"
        /*0030*/ 	.string	"Build cuda_13.0.r13.0/compiler.36424714_0"
        /*0030*/ 	.string	"-arch sm_100 -m 64 "



//--------------------- .note.nv.cuinfo           --------------------------
	.section	.note.nv.cuinfo,"",@"SHT_NOTE"
	.sectionflags	@"SHF_NOTE_NV_CUINFO"
        /*0018*/ 	.short	0x0002
        /*001a*/ 	.short	0x0064
        /*001c*/ 	.short	0x0082
	.zero		2


//--------------------- .nv.info                  --------------------------
	.section	.nv.info,"",@"SHT_CUDA_INFO"
	.align	4


	//----- nvinfo : EIATTR_REGCOUNT
	.align		4
        /*0000*/ 	.byte	0x04, 0x2f
        /*0002*/ 	.short	(.L_2 - .L_1)
	.align		4
.L_1:
        /*0004*/ 	.word	index@(_Z7computefifffff)
        /*0008*/ 	.word	0x00000018


	//----- nvinfo : EIATTR_FRAME_SIZE
	.align		4
.L_2:
        /*000c*/ 	.byte	0x04, 0x11
        /*000e*/ 	.short	(.L_4 - .L_3)
	.align		4
.L_3:
        /*0010*/ 	.word	index@($__internal_0_$__cuda_sm3x_div_rn_noftz_f32_slowpath)
        /*0014*/ 	.word	0x00000008


	//----- nvinfo : EIATTR_FRAME_SIZE
	.align		4
.L_4:
        /*0018*/ 	.byte	0x04, 0x11
        /*001a*/ 	.short	(.L_6 - .L_5)
	.align		4
.L_5:
        /*001c*/ 	.word	index@(_Z7computefifffff)
        /*0020*/ 	.word	0x00000008


	//----- nvinfo : EIATTR_MIN_STACK_SIZE
	.align		4
.L_6:
        /*0024*/ 	.byte	0x04, 0x12
        /*0026*/ 	.short	(.L_8 - .L_7)
	.align		4
.L_7:
        /*0028*/ 	.word	index@(_Z7computefifffff)
        /*002c*/ 	.word	0x00000008
.L_8:


//--------------------- .nv.compat                --------------------------
	.section	.nv.compat,"",@"SHT_CUDA_COMPAT_INFO"
	.align	4
        /*0000*/ 	.byte	0x02, 0x09, 0x00, 0x00, 0x02, 0x02, 0x01, 0x00, 0x02, 0x05, 0x05, 0x00, 0x03, 0x07, 0x01, 0x01
        /*0010*/ 	.byte	0x02, 0x03, 0x00, 0x00, 0x02, 0x06, 0x01, 0x00, 0x04, 0x0b, 0x08, 0x00, 0x01, 0x00, 0x00, 0x00
        /*0020*/ 	.byte	0x00, 0x00, 0x00, 0x00


//--------------------- .nv.info._Z7computefifffff --------------------------
	.section	.nv.info._Z7computefifffff,"",@"SHT_CUDA_INFO"
	.sectionflags	@""
	.align	4


	//----- nvinfo : EIATTR_CUDA_API_VERSION
	.align		4
        /*0000*/ 	.byte	0x04, 0x37
        /*0002*/ 	.short	(.L_10 - .L_9)
.L_9:
        /*0004*/ 	.word	0x00000082


	//----- nvinfo : EIATTR_KPARAM_INFO
	.align		4
.L_10:
        /*0008*/ 	.byte	0x04, 0x17
        /*000a*/ 	.short	(.L_12 - .L_11)
.L_11:
        /*000c*/ 	.word	0x00000000
        /*0010*/ 	.short	0x0006
        /*0012*/ 	.short	0x0018
        /*0014*/ 	.byte	0x00, 0xf0, 0x11, 0x00


	//----- nvinfo : EIATTR_KPARAM_INFO
	.align		4
.L_12:
        /*0018*/ 	.byte	0x04, 0x17
        /*001a*/ 	.short	(.L_14 - .L_13)
.L_13:
        /*001c*/ 	.word	0x00000000
        /*0020*/ 	.short	0x0005
        /*0022*/ 	.short	0x0014
        /*0024*/ 	.byte	0x00, 0xf0, 0x11, 0x00


	//----- nvinfo : EIATTR_KPARAM_INFO
	.align		4
.L_14:
        /*0028*/ 	.byte	0x04, 0x17
        /*002a*/ 	.short	(.L_16 - .L_15)
.L_15:
        /*002c*/ 	.word	0x00000000
        /*0030*/ 	.short	0x0004
        /*0032*/ 	.short	0x0010
        /*0034*/ 	.byte	0x00, 0xf0, 0x11, 0x00


	//----- nvinfo : EIATTR_KPARAM_INFO
	.align		4
.L_16:
        /*0038*/ 	.byte	0x04, 0x17
        /*003a*/ 	.short	(.L_18 - .L_17)
.L_17:
        /*003c*/ 	.word	0x00000000
        /*0040*/ 	.short	0x0003
        /*0042*/ 	.short	0x000c
        /*0044*/ 	.byte	0x00, 0xf0, 0x11, 0x00


	//----- nvinfo : EIATTR_KPARAM_INFO
	.align		4
.L_18:
        /*0048*/ 	.byte	0x04, 0x17
        /*004a*/ 	.short	(.L_20 - .L_19)
.L_19:
        /*004c*/ 	.word	0x00000000
        /*0050*/ 	.short	0x0002
        /*0052*/ 	.short	0x0008
        /*0054*/ 	.byte	0x00, 0xf0, 0x11, 0x00


	//----- nvinfo : EIATTR_KPARAM_INFO
	.align		4
.L_20:
        /*0058*/ 	.byte	0x04, 0x17
        /*005a*/ 	.short	(.L_22 - .L_21)
.L_21:
        /*005c*/ 	.word	0x00000000
        /*0060*/ 	.short	0x0001
        /*0062*/ 	.short	0x0004
        /*0064*/ 	.byte	0x00, 0xf0, 0x11, 0x00


	//----- nvinfo : EIATTR_KPARAM_INFO
	.align		4
.L_22:
        /*0068*/ 	.byte	0x04, 0x17
        /*006a*/ 	.short	(.L_24 - .L_23)
.L_23:
        /*006c*/ 	.word	0x00000000
        /*0070*/ 	.short	0x0000
        /*0072*/ 	.short	0x0000
        /*0074*/ 	.byte	0x00, 0xf0, 0x11, 0x00


	//----- nvinfo : EIATTR_SPARSE_MMA_MASK
	.align		4
.L_24:
        /*0078*/ 	.byte	0x03, 0x50
        /*007a*/ 	.short	0x0000


	//----- nvinfo : EIATTR_MAXREG_COUNT
	.align		4
        /*007c*/ 	.byte	0x03, 0x1b
        /*007e*/ 	.short	0x00ff


	//----- nvinfo : EIATTR_EXTERNS
	.align		4
        /*0080*/ 	.byte	0x04, 0x0f
        /*0082*/ 	.short	(.L_26 - .L_25)


	//   ....[0]....
	.align		4
.L_25:
        /*0084*/ 	.word	index@(vprintf)


	//----- nvinfo : EIATTR_MERCURY_ISA_VERSION
	.align		4
.L_26:
        /*0088*/ 	.byte	0x03, 0x5f
        /*008a*/ 	.short	0x0101


	//----- nvinfo : EIATTR_VRC_CTA_INIT_COUNT
	.align		4
        /*008c*/ 	.byte	0x02, 0x4a
	.zero		1
	.zero		1


	//----- nvinfo : EIATTR_SYSCALL_OFFSETS
	.align		4
        /*0090*/ 	.byte	0x04, 0x46
        /*0092*/ 	.short	(.L_28 - .L_27)


	//   ....[0]....
.L_27:
        /*0094*/ 	.word	0x00000900


	//----- nvinfo : EIATTR_EXIT_INSTR_OFFSETS
	.align		4
.L_28:
        /*0098*/ 	.byte	0x04, 0x1c
        /*009a*/ 	.short	(.L_30 - .L_29)


	//   ....[0]....
.L_29:
        /*009c*/ 	.word	0x00000910


	//----- nvinfo : EIATTR_CRS_STACK_SIZE
	.align		4
.L_30:
        /*00a0*/ 	.byte	0x04, 0x1e
        /*00a2*/ 	.short	(.L_32 - .L_31)
.L_31:
        /*00a4*/ 	.word	0x00000000


	//----- nvinfo : EIATTR_CBANK_PARAM_SIZE
	.align		4
.L_32:
        /*00a8*/ 	.byte	0x03, 0x19
        /*00aa*/ 	.short	0x001c


	//----- nvinfo : EIATTR_PARAM_CBANK
	.align		4
        /*00ac*/ 	.byte	0x04, 0x0a
        /*00ae*/ 	.short	(.L_34 - .L_33)
	.align		4
.L_33:
        /*00b0*/ 	.word	index@(.nv.constant0._Z7computefifffff)
        /*00b4*/ 	.short	0x0380
        /*00b6*/ 	.short	0x001c


	//----- nvinfo : EIATTR_SW_WAR
	.align		4
.L_34:
        /*00b8*/ 	.byte	0x04, 0x36
        /*00ba*/ 	.short	(.L_36 - .L_35)
.L_35:
        /*00bc*/ 	.word	0x00000008
.L_36:


//--------------------- .nv.callgraph             --------------------------
	.section	.nv.callgraph,"",@"SHT_CUDA_CALLGRAPH"
	.align	4
	.sectionentsize	8
	.align		4
        /*0000*/ 	.word	0x00000000
	.align		4
        /*0004*/ 	.word	0xffffffff
	.align		4
        /*0008*/ 	.word	index@(_Z7computefifffff)
	.align		4
        /*000c*/ 	.word	index@(vprintf)
	.align		4
        /*0010*/ 	.word	0x00000000
	.align		4
        /*0014*/ 	.word	0xfffffffe
	.align		4
        /*0018*/ 	.word	0x00000000
	.align		4
        /*001c*/ 	.word	0xfffffffd
	.align		4
        /*0020*/ 	.word	0x00000000
	.align		4
        /*0024*/ 	.word	0xfffffffc


//--------------------- .nv.constant4             --------------------------
	.section	.nv.constant4,"a",@progbits
	.align	8
	.align		8
.nv.constant4:
        /*0000*/ 	.dword	vprintf
	.align		8
        /*0008*/ 	.dword	$str


//--------------------- .text._Z7computefifffff   --------------------------
	.section	.text._Z7computefifffff,"ax",@progbits
	.align	128
        .global         _Z7computefifffff
        .type           _Z7computefifffff,@function
        .size           _Z7computefifffff,(.L_x_18 - _Z7computefifffff)
        .other          _Z7computefifffff,@"STO_CUDA_ENTRY STV_DEFAULT"
_Z7computefifffff:
.text._Z7computefifffff:
[----:B------:R-:W0:Y:S01]  /*0000*/  LDC R1, c[0x0][0x37c] ;  /* 0x0000df00ff017b82 */ /* 0x000e220000000800 */
[----:B------:R-:W1:Y:S01]  /*0010*/  LDCU UR6, c[0x0][0x388] ;  /* 0x00007100ff0677ac */ /* 0x000e620008000800 */
[----:B------:R-:W-:Y:S01]  /*0020*/  IMAD.MOV.U32 R3, RZ, RZ, 0x7f800000 ;  /* 0x7f800000ff037424 */ /* 0x000fe200078e00ff */
[----:B0-----:R-:W-:Y:S01]  /*0030*/  IADD3 R1, PT, PT, R1, -0x8, RZ ;  /* 0xfffffff801017810 */ /* 0x001fe20007ffe0ff */
[----:B------:R-:W0:Y:S02]  /*0040*/  LDCU UR4, c[0x0][0x2f8] ;  /* 0x00005f00ff0477ac */ /* 0x000e240008000800 */
[-C--:B------:R-:W-:Y:S01]  /*0050*/  FFMA R0, -RZ, R3.reuse, 1 ;  /* 0x3f800000ff007423 */ /* 0x080fe20000000103 */
[----:B------:R-:W2:Y:S03]  /*0060*/  LDCU UR5, c[0x0][0x2fc] ;  /* 0x00005f80ff0577ac */ /* 0x000ea60008000800 */
[----:B------:R-:W-:Y:S01]  /*0070*/  FFMA R0, R0, R3, +INF ;  /* 0x7f80000000007423 */ /* 0x000fe20000000003 */
[----:B------:R-:W3:Y:S01]  /*0080*/  LDCU UR7, c[0x0][0x380] ;  /* 0x00007000ff0777ac */ /* 0x000ee20008000800 */
[----:B-1----:R-:W-:-:S02]  /*0090*/  MOV R4, UR6 ;  /* 0x0000000600047c02 */ /* 0x002fc40008000f00 */
[----:B------:R-:W-:Y:S02]  /*00a0*/  FFMA R3, R0, UR6, RZ ;  /* 0x0000000600037c23 */ /* 0x000fe400080000ff */
[----:B------:R-:W1:Y:S02]  /*00b0*/  FCHK P0, R4, RZ ;  /* 0x000000ff04007302 */ /* 0x000e640000000000 */
[----:B------:R-:W-:Y:S01]  /*00c0*/  FFMA R2, -RZ, R3, UR6 ;  /* 0x00000006ff027e23 */ /* 0x000fe20008000103 */
[----:B0-----:R-:W-:-:S03]  /*00d0*/  IADD3 R6, P1, PT, R1, UR4, RZ ;  /* 0x0000000401067c10 */ /* 0x001fc6000ff3e0ff */
[----:B------:R-:W-:Y:S01]  /*00e0*/  FFMA R3, R0, R2, R3 ;  /* 0x0000000200037223 */ /* 0x000fe20000000003 */
[----:B--2---:R-:W-:Y:S01]  /*00f0*/  IADD3.X R7, PT, PT, RZ, UR5, RZ, P1, !PT ;  /* 0x00000005ff077c10 */ /* 0x004fe20008ffe4ff */
[----:B---3--:R-:W-:Y:S01]  /*0100*/  IMAD.U32 R0, RZ, RZ, UR7 ;  /* 0x00000007ff007e24 */ /* 0x008fe2000f8e00ff */
[----:B-1----:R-:W-:Y:S07]  /*0110*/  @!P0 BRA `(.L_x_0) ;  /* 0x0000000000148947 */ /* 0x002fee0003800000 */
[----:B------:R-:W0:Y:S01]  /*0120*/  LDC R2, c[0x0][0x388] ;  /* 0x0000e200ff027b82 */ /* 0x000e220000000800 */
[----:B------:R-:W-:Y:S01]  /*0130*/  IMAD.MOV.U32 R3, RZ, RZ, RZ ;  /* 0x000000ffff037224 */ /* 0x000fe200078e00ff */
[----:B------:R-:W-:-:S07]  /*0140*/  MOV R8, 0x160 ;  /* 0x0000016000087802 */ /* 0x000fce0000000f00 */
[----:B0-----:R-:W-:Y:S05]  /*0150*/  CALL.REL.NOINC `($__internal_0_$__cuda_sm3x_div_rn_noftz_f32_slowpath) ;  /* 0x0000000400f07944 */ /* 0x001fea0003c00000 */
[----:B------:R-:W-:-:S07]  /*0160*/  MOV R3, R10 ;  /* 0x0000000a00037202 */ /* 0x000fce0000000f00 */
.L_x_0:
[----:B------:R-:W0:Y:S02]  /*0170*/  LDC.64 R4, c[0x0][0x380] ;  /* 0x0000e000ff047b82 */ /* 0x000e240000000a00 */
[----:B0-----:R-:W-:-:S04]  /*0180*/  ISETP.GE.AND P0, PT, R5, 0x1, PT ;  /* 0x000000010500780c */ /* 0x001fc80003f06270 */
[----:B------:R-:W-:-:S13]  /*0190*/  FSETP.GEU.OR P0, PT, R3, R4, !P0 ;  /* 0x000000040300720b */ /* 0x000fda000470e400 */
[----:B------:R-:W-:Y:S05]  /*01a0*/  @P0 BRA `(.L_x_1) ;  /* 0x0000000400b40947 */ /* 0x000fea0003800000 */
[----:B------:R-:W0:Y:S01]  /*01b0*/  LDC R2, c[0x0][0x38c] ;  /* 0x0000e300ff027b82 */ /* 0x000e220000000800 */
[----:B------:R-:W-:Y:S02]  /*01c0*/  UMOV UR4, 0x2fdb ;  /* 0x00002fdb00047882 */ /* 0x000fe40000000000 */
[----:B------:R-:W-:Y:S02]  /*01d0*/  IMAD.U32 R8, RZ, RZ, UR4 ;  /* 0x00000004ff087e24 */ /* 0x000fe4000f8e00ff */
[----:B0-----:R-:W-:-:S04]  /*01e0*/  FADD R2, R2, 1.5502999784185675962e-35 ;  /* 0x05a4db2e02027421 */ /* 0x001fc80000000000 */
[----:B------:R-:W-:-:S04]  /*01f0*/  FADD R3, RZ, -R2 ;  /* 0x80000002ff037221 */ /* 0x000fc80000000000 */
[----:B------:R-:W0:Y:S08]  /*0200*/  MUFU.RCP R2, R3 ;  /* 0x0000000300027308 */ /* 0x000e300000001000 */
[----:B------:R-:W1:Y:S01]  /*0210*/  FCHK P0, R8, R3 ;  /* 0x0000000308007302 */ /* 0x000e620000000000 */
[----:B0-----:R-:W-:-:S04]  /*0220*/  FFMA R5, -R3, R2, 1 ;  /* 0x3f80000003057423 */ /* 0x001fc80000000102 */
[----:B------:R-:W-:-:S04]  /*0230*/  FFMA R2, R2, R5, R2 ;  /* 0x0000000502027223 */ /* 0x000fc80000000002 */
[----:B------:R-:W-:-:S04]  /*0240*/  FFMA R5, R2, 1.7167307486443333936e-41, RZ ;  /* 0x00002fdb02057823 */ /* 0x000fc800000000ff */
[----:B------:R-:W-:-:S04]  /*0250*/  FFMA R4, -R3, R5, 1.7167307486443333936e-41 ;  /* 0x00002fdb03047423 */ /* 0x000fc80000000105 */
[----:B------:R-:W-:Y:S01]  /*0260*/  FFMA R5, R2, R4, R5 ;  /* 0x0000000402057223 */ /* 0x000fe20000000005 */
[----:B-1----:R-:W-:Y:S06]  /*0270*/  @!P0 BRA `(.L_x_2) ;  /* 0x0000000000108947 */ /* 0x002fec0003800000 */
[----:B------:R-:W-:Y:S01]  /*0280*/  HFMA2 R2, -RZ, RZ, 0, 0.12274169921875 ;  /* 0x00002fdbff027431 */ /* 0x000fe200000001ff */
[----:B------:R-:W-:-:S07]  /*0290*/  MOV R8, 0x2b0 ;  /* 0x000002b000087802 */ /* 0x000fce0000000f00 */
[----:B------:R-:W-:Y:S05]  /*02a0*/  CALL.REL.NOINC `($__internal_0_$__cuda_sm3x_div_rn_noftz_f32_slowpath) ;  /* 0x00000004009c7944 */ /* 0x000fea0003c00000 */
[----:B------:R-:W-:-:S07]  /*02b0*/  IMAD.MOV.U32 R5, RZ, RZ, R10 ;  /* 0x000000ffff057224 */ /* 0x000fce00078e000a */
.L_x_2:
[----:B------:R-:W0:Y:S01]  /*02c0*/  LDC.64 R2, c[0x0][0x390] ;  /* 0x0000e400ff027b82 */ /* 0x000e220000000a00 */
[----:B------:R-:W-:Y:S01]  /*02d0*/  MOV R9, 0x42fc0000 ;  /* 0x42fc000000097802 */ /* 0x000fe20000000f00 */
[----:B------:R-:W-:Y:S02]  /*02e0*/  UMOV UR4, 0x32868d80 ;  /* 0x32868d8000047882 */ /* 0x000fe40000000000 */
[----:B------:R-:W-:Y:S01]  /*02f0*/  MOV R10, UR4 ;  /* 0x00000004000a7c02 */ /* 0x000fe20008000f00 */
[----:B0-----:R-:W-:-:S04]  /*0300*/  FMUL R2, R2, 1.2905958856431565223e-42 ;  /* 0x0000039902027820 */ /* 0x001fc80000400000 */
[----:B------:R-:W-:-:S06]  /*0310*/  FMUL R4, |R2|, 1.4426950216293334961 ;  /* 0x3fb8aa3b02047820 */ /* 0x000fcc0000400200 */
[----:B------:R-:W0:Y:S02]  /*0320*/  FRND.TRUNC R4, R4 ;  /* 0x0000000400047307 */ /* 0x000e24000020d000 */
[----:B0-----:R-:W-:Y:S02]  /*0330*/  FSETP.GT.AND P0, PT, |R4|, 126, PT ;  /* 0x42fc00000400780b */ /* 0x001fe40003f04200 */
[----:B------:R-:W-:-:S04]  /*0340*/  LOP3.LUT R9, R9, 0x80000000, R4, 0xb8, !PT ;  /* 0x8000000009097812 */ /* 0x000fc800078eb804 */
[----:B------:R-:W-:-:S05]  /*0350*/  FSEL R9, R9, R4, P0 ;  /* 0x0000000409097208 */ /* 0x000fca0000000000 */
[C---:B------:R-:W-:Y:S01]  /*0360*/  FFMA R2, R9.reuse, -0.69314718246459960938, |R2| ;  /* 0xbf31721809027823 */ /* 0x040fe20000000402 */
[----:B------:R-:W-:Y:S03]  /*0370*/  FCHK P0, -R10, R3 ;  /* 0x000000030a007302 */ /* 0x000fe60000000100 */
[C---:B------:R-:W-:Y:S01]  /*0380*/  FFMA R2, R9.reuse, 1.9046542121259335545e-09, R2 ;  /* 0x3102e30809027823 */ /* 0x040fe20000000002 */
[----:B------:R-:W-:-:S03]  /*0390*/  FADD R9, R9, 12583037 ;  /* 0x4b40007d09097421 */ /* 0x000fc60000000000 */
[----:B------:R-:W-:Y:S01]  /*03a0*/  FMUL R8, R2, 1.4426950216293334961 ;  /* 0x3fb8aa3b02087820 */ /* 0x000fe20000400000 */
[----:B------:R-:W-:Y:S01]  /*03b0*/  IMAD.SHL.U32 R9, R9, 0x800000, RZ ;  /* 0x0080000009097824 */ /* 0x000fe200078e00ff */
[----:B------:R-:W0:Y:S08]  /*03c0*/  MUFU.RCP R2, R3 ;  /* 0x0000000300027308 */ /* 0x000e300000001000 */
[----:B------:R-:W1:Y:S01]  /*03d0*/  MUFU.EX2 R8, R8 ;  /* 0x0000000800087308 */ /* 0x000e620000000800 */
[----:B0-----:R-:W-:-:S04]  /*03e0*/  FFMA R11, R2, -R3, 1 ;  /* 0x3f800000020b7423 */ /* 0x001fc80000000803 */
[----:B------:R-:W-:Y:S01]  /*03f0*/  FFMA R2, R2, R11, R2 ;  /* 0x0000000b02027223 */ /* 0x000fe20000000002 */
[----:B-1----:R-:W-:-:S03]  /*0400*/  FMUL R9, R9, R8 ;  /* 0x0000000809097220 */ /* 0x002fc60000400000 */
[----:B------:R-:W-:Y:S01]  /*0410*/  FFMA R11, R2, -1.566399987495969981e-08, RZ ;  /* 0xb2868d80020b7823 */ /* 0x000fe200000000ff */
[----:B------:R-:W0:Y:S03]  /*0420*/  MUFU.RCP R4, R9 ;  /* 0x0000000900047308 */ /* 0x000e260000001000 */
[----:B------:R-:W-:-:S04]  /*0430*/  FFMA R8, R11, -R3, -1.566399987495969981e-08 ;  /* 0xb2868d800b087423 */ /* 0x000fc80000000803 */
[----:B------:R-:W-:Y:S01]  /*0440*/  FFMA R2, R2, R8, R11 ;  /* 0x0000000802027223 */ /* 0x000fe2000000000b */
[----:B0-----:R-:W-:-:S04]  /*0450*/  FMUL.FTZ R4, R4, 0.125 ;  /* 0x3e00000004047820 */ /* 0x001fc80000410000 */
[----:B------:R-:W-:-:S04]  /*0460*/  FFMA R4, R9, 2, R4 ;  /* 0x4000000009047823 */ /* 0x000fc80000000004 */
[----:B------:R-:W-:Y:S01]  /*0470*/  FMUL R9, R4, 1.25040001471951108448e+36 ;  /* 0x7b70d17b04097820 */ /* 0x000fe20000400000 */
[----:B------:R-:W-:Y:S06]  /*0480*/  @!P0 BRA `(.L_x_3) ;  /* 0x0000000000148947 */ /* 0x000fec0003800000 */
[----:B------:R-:W0:Y:S01]  /*0490*/  LDC R3, c[0x0][0x394] ;  /* 0x0000e500ff037b82 */ /* 0x000e220000000800 */
[----:B------:R-:W-:Y:S01]  /*04a0*/  IMAD.MOV.U32 R2, RZ, RZ, -0x4d797280 ;  /* 0xb2868d80ff027424 */ /* 0x000fe200078e00ff */
[----:B------:R-:W-:-:S07]  /*04b0*/  MOV R8, 0x4d0 ;  /* 0x000004d000087802 */ /* 0x000fce0000000f00 */
[----:B0-----:R-:W-:Y:S05]  /*04c0*/  CALL.REL.NOINC `($__internal_0_$__cuda_sm3x_div_rn_noftz_f32_slowpath) ;  /* 0x0000000400147944 */ /* 0x001fea0003c00000 */
[----:B------:R-:W-:-:S07]  /*04d0*/  MOV R2, R10 ;  /* 0x0000000a00027202 */ /* 0x000fce0000000f00 */
.L_x_3:
[----:B------:R-:W0:Y:S01]  /*04e0*/  LDC R13, c[0x0][0x398] ;  /* 0x0000e600ff0d7b82 */ /* 0x000e220000000800 */
[----:B------:R-:W-:Y:S02]  /*04f0*/  HFMA2 R3, -RZ, RZ, 8.3863735198974609375e-05, -0.0020580291748046875 ;  /* 0x057f9837ff037431 */ /* 0x000fe400000001ff */
[----:B------:R-:W-:Y:S01]  /*0500*/  FMUL R4, RZ, R2 ;  /* 0x00000002ff047220 */ /* 0x000fe20000400000 */
[----:B------:R-:W-:Y:S02]  /*0510*/  IMAD.MOV.U32 R8, RZ, RZ, 0x798033fa ;  /* 0x798033faff087424 */ /* 0x000fe400078e00ff */
[----:B------:R-:W-:Y:S02]  /*0520*/  IMAD.MOV.U32 R2, RZ, RZ, 0x3c80f082 ;  /* 0x3c80f082ff027424 */ /* 0x000fe400078e00ff */
[----:B------:R-:W-:-:S04]  /*0530*/  FMUL R11, R4, R4 ;  /* 0x00000004040b7220 */ /* 0x000fc80000400000 */
[----:B------:R-:W-:Y:S01]  /*0540*/  FFMA R2, R11, R2, -0.052303962409496307373 ;  /* 0xbd563cae0b027423 */ /* 0x000fe20000000002 */
[----:B------:R-:W-:-:S03]  /*0550*/  FFMA R3, R8, -R3, 1 ;  /* 0x3f80000008037423 */ /* 0x000fc60000000803 */
[----:B------:R-:W-:Y:S01]  /*0560*/  FFMA R2, R11, R2, 0.1331529766321182251 ;  /* 0x3e0859410b027423 */ /* 0x000fe20000000002 */
[----:B------:R-:W-:-:S03]  /*0570*/  FFMA R3, R3, R8, 8.32085259778590922160e+34 ;  /* 0x798033fa03037423 */ /* 0x000fc60000000008 */
[----:B------:R-:W-:-:S04]  /*0580*/  FFMA R2, R11, R2, -0.33332768082618713379 ;  /* 0xbeaaa9ed0b027423 */ /* 0x000fc80000000002 */
[----:B------:R-:W-:Y:S01]  /*0590*/  FFMA R11, R11, R2, RZ ;  /* 0x000000020b0b7223 */ /* 0x000fe200000000ff */
[----:B0-----:R-:W0:Y:S01]  /*05a0*/  FCHK P0, R13, 1.2017999829784117296e-35 ;  /* 0x057f98370d007902 */ /* 0x001e220000000000 */
[----:B------:R-:W-:Y:S02]  /*05b0*/  FFMA R8, R3, R13, RZ ;  /* 0x0000000d03087223 */ /* 0x000fe400000000ff */
[----:B------:R-:W-:Y:S02]  /*05c0*/  FFMA R4, R4, R11, R4 ;  /* 0x0000000b04047223 */ /* 0x000fe40000000004 */
[----:B------:R-:W-:-:S04]  /*05d0*/  FFMA R10, R8, -1.2017999829784117296e-35, R13 ;  /* 0x857f9837080a7823 */ /* 0x000fc8000000000d */
[----:B------:R-:W-:Y:S01]  /*05e0*/  FFMA R3, R3, R10, R8 ;  /* 0x0000000a03037223 */ /* 0x000fe20000000008 */
[----:B0-----:R-:W-:Y:S06]  /*05f0*/  @!P0 BRA `(.L_x_4) ;  /* 0x0000000000148947 */ /* 0x001fec0003800000 */
[----:B------:R-:W0:Y:S01]  /*0600*/  LDC R2, c[0x0][0x398] ;  /* 0x0000e600ff027b82 */ /* 0x000e220000000800 */
[----:B------:R-:W-:Y:S02]  /*0610*/  MOV R3, 0x57f9837 ;  /* 0x057f983700037802 */ /* 0x000fe40000000f00 */
[----:B------:R-:W-:-:S07]  /*0620*/  MOV R8, 0x640 ;  /* 0x0000064000087802 */ /* 0x000fce0000000f00 */
[----:B0-----:R-:W-:Y:S05]  /*0630*/  CALL.REL.NOINC `($__internal_0_$__cuda_sm3x_div_rn_noftz_f32_slowpath) ;  /* 0x0000000000b87944 */ /* 0x001fea0003c00000 */
[----:B------:R-:W-:-:S07]  /*0640*/  IMAD.MOV.U32 R3, RZ, RZ, R10 ;  /* 0x000000ffff037224 */ /* 0x000fce00078e000a */
.L_x_4:
[----:B------:R-:W0:Y:S02]  /*0650*/  LDCU UR5, c[0x0][0x384] ;  /* 0x00007080ff0577ac */ /* 0x000e240008000800 */
[----:B0-----:R-:W-:Y:S02]  /*0660*/  UISETP.GE.U32.AND UP1, UPT, UR5, 0x4, UPT ;  /* 0x000000040500788c */ /* 0x001fe4000bf26070 */
[----:B------:R-:W-:-:S04]  /*0670*/  ULOP3.LUT UR4, UR5, 0x3, URZ, 0xc0, !UPT ;  /* 0x0000000305047892 */ /* 0x000fc8000f8ec0ff */
[----:B------:R-:W-:-:S03]  /*0680*/  UISETP.NE.AND UP0, UPT, UR4, URZ, UPT ;  /* 0x000000ff0400728c */ /* 0x000fc6000bf05270 */
[----:B------:R-:W-:Y:S08]  /*0690*/  BRA.U !UP1, `(.L_x_5) ;  /* 0x0000000109547547 */ /* 0x000ff0000b800000 */
[----:B------:R-:W-:-:S04]  /*06a0*/  ULOP3.LUT UR5, UR5, 0x7ffffffc, URZ, 0xc0, !UPT ;  /* 0x7ffffffc05057892 */ /* 0x000fc8000f8ec0ff */
[----:B------:R-:W-:-:S12]  /*06b0*/  UIADD3 UR5, UPT, UPT, -UR5, URZ, URZ ;  /* 0x000000ff05057290 */ /* 0x000fd8000fffe1ff */
.L_x_6:
[----:B------:R-:W-:Y:S01]  /*06c0*/  FADD R0, -R5, R0 ;  /* 0x0000000005007221 */ /* 0x000fe20000000100 */
[----:B------:R-:W-:-:S04]  /*06d0*/  UIADD3 UR5, UPT, UPT, UR5, 0x4, URZ ;  /* 0x0000000405057890 */ /* 0x000fc8000fffe0ff */
[----:B------:R-:W-:Y:S01]  /*06e0*/  FSETP.GT.AND P0, PT, R0, R9, PT ;  /* 0x000000090000720b */ /* 0x000fe20003f04000 */
[----:B------:R-:W-:-:S12]  /*06f0*/  UISETP.NE.AND UP1, UPT, UR5, URZ, UPT ;  /* 0x000000ff0500728c */ /* 0x000fd8000bf25270 */
[----:B------:R-:W-:-:S04]  /*0700*/  @P0 FADD R2, R4, 1.76999993377642300458e+35 ;  /* 0x7a085b1804020421 */ /* 0x000fc80000000000 */
[----:B------:R-:W-:-:S04]  /*0710*/  @P0 FFMA R0, R3, -1.51989993433202688000e+17, R2 ;  /* 0xdc06fe8603000823 */ /* 0x000fc80000000002 */
[----:B------:R-:W-:-:S05]  /*0720*/  FADD R0, R0, -R5 ;  /* 0x8000000500007221 */ /* 0x000fca0000000000 */
[----:B------:R-:W-:-:S13]  /*0730*/  FSETP.GT.AND P0, PT, R0, R9, PT ;  /* 0x000000090000720b */ /* 0x000fda0003f04000 */
        /* <DEDUP_REMOVED lines=9> */
[----:B------:R-:W-:Y:S01]  /*07d0*/  @P0 FFMA R0, R3, -1.51989993433202688000e+17, R2 ;  /* 0xdc06fe8603000823 */ /* 0x000fe20000000002 */
[----:B------:R-:W-:Y:S06]  /*07e0*/  BRA.U UP1, `(.L_x_6) ;  /* 0xfffffffd01b47547 */ /* 0x000fec000b83ffff */
.L_x_5:
[----:B------:R-:W-:Y:S05]  /*07f0*/  BRA.U !UP0, `(.L_x_1) ;  /* 0x0000000108207547 */ /* 0x000fea000b800000 */
[----:B------:R-:W-:-:S12]  /*0800*/  UIADD3 UR4, UPT, UPT, -UR4, URZ, URZ ;  /* 0x000000ff04047290 */ /* 0x000fd8000fffe1ff */
.L_x_7:
[----:B------:R-:W-:Y:S01]  /*0810*/  FADD R0, -R5, R0 ;  /* 0x0000000005007221 */ /* 0x000fe20000000100 */
[----:B------:R-:W-:-:S04]  /*0820*/  UIADD3 UR4, UPT, UPT, UR4, 0x1, URZ ;  /* 0x0000000104047890 */ /* 0x000fc8000fffe0ff */
[----:B------:R-:W-:Y:S01]  /*0830*/  FSETP.GT.AND P0, PT, R0, R9, PT ;  /* 0x000000090000720b */ /* 0x000fe20003f04000 */
[----:B------:R-:W-:-:S12]  /*0840*/  UISETP.NE.AND UP0, UPT, UR4, URZ, UPT ;  /* 0x000000ff0400728c */ /* 0x000fd8000bf05270 */
[----:B------:R-:W-:-:S04]  /*0850*/  @P0 FADD R2, R4, 1.76999993377642300458e+35 ;  /* 0x7a085b1804020421 */ /* 0x000fc80000000000 */
[----:B------:R-:W-:Y:S01]  /*0860*/  @P0 FFMA R0, R3, -1.51989993433202688000e+17, R2 ;  /* 0xdc06fe8603000823 */ /* 0x000fe20000000002 */
[----:B------:R-:W-:Y:S06]  /*0870*/  BRA.U UP0, `(.L_x_7) ;  /* 0xfffffffd00e47547 */ /* 0x000fec000b83ffff */
.L_x_1:
[----:B------:R-:W0:Y:S01]  /*0880*/  F2F.F64.F32 R2, R0 ;  /* 0x0000000000027310 */ /* 0x000e220000201800 */
[----:B------:R-:W-:Y:S01]  /*0890*/  MOV R8, 0x0 ;  /* 0x0000000000087802 */ /* 0x000fe20000000f00 */
[----:B------:R-:W1:Y:S05]  /*08a0*/  LDCU.64 UR4, c[0x4][0x8] ;  /* 0x01000100ff0477ac */ /* 0x000e6a0008000a00 */
[----:B------:R-:W2:Y:S01]  /*08b0*/  LDC.64 R8, c[0x4][R8] ;  /* 0x0100000008087b82 */ /* 0x000ea20000000a00 */
[----:B0-----:R0:W-:Y:S01]  /*08c0*/  STL.64 [R1], R2 ;  /* 0x0000000201007387 */ /* 0x0011e20000100a00 */
[----:B-1----:R-:W-:Y:S01]  /*08d0*/  MOV R4, UR4 ;  /* 0x0000000400047c02 */ /* 0x002fe20008000f00 */
[----:B------:R-:W-:-:S07]  /*08e0*/  IMAD.U32 R5, RZ, RZ, UR5 ;  /* 0x00000005ff057e24 */ /* 0x000fce000f8e00ff */
[----:B------:R-:W-:-:S07]  /*08f0*/  LEPC R20, `(.L_x_8) ;  /* 0x000000001014794e */ /* 0x000fce0000000000 */
[----:B0-2---:R-:W-:Y:S05]  /*0900*/  CALL.ABS.NOINC R8 ;  /* 0x0000000008007343 */ /* 0x005fea0003c00000 */
.L_x_8:
[----:B------:R-:W-:Y:S05]  /*0910*/  EXIT ;  /* 0x000000000000794d */ /* 0x000fea0003800000 */
        .weak           $__internal_0_$__cuda_sm3x_div_rn_noftz_f32_slowpath
        .type           $__internal_0_$__cuda_sm3x_div_rn_noftz_f32_slowpath,@function
        .size           $__internal_0_$__cuda_sm3x_div_rn_noftz_f32_slowpath,(.L_x_18 - $__internal_0_$__cuda_sm3x_div_rn_noftz_f32_slowpath)
$__internal_0_$__cuda_sm3x_div_rn_noftz_f32_slowpath:
[----:B------:R-:W-:Y:S02]  /*0920*/  SHF.R.U32.HI R11, RZ, 0x17, R3 ;  /* 0x00000017ff0b7819 */ /* 0x000fe40000011603 */
[----:B------:R-:W-:Y:S02]  /*0930*/  SHF.R.U32.HI R10, RZ, 0x17, R2 ;  /* 0x00000017ff0a7819 */ /* 0x000fe40000011602 */
[----:B------:R-:W-:Y:S02]  /*0940*/  LOP3.LUT R11, R11, 0xff, RZ, 0xc0, !PT ;  /* 0x000000ff0b0b7812 */ /* 0x000fe400078ec0ff */
[----:B------:R-:W-:Y:S02]  /*0950*/  LOP3.LUT R14, R10, 0xff, RZ, 0xc0, !PT ;  /* 0x000000ff0a0e7812 */ /* 0x000fe400078ec0ff */
[----:B------:R-:W-:-:S03]  /*0960*/  IADD3 R13, PT, PT, R11, -0x1, RZ ;  /* 0xffffffff0b0d7810 */ /* 0x000fc60007ffe0ff */
[----:B------:R-:W-:Y:S01]  /*0970*/  VIADD R12, R14, 0xffffffff ;  /* 0xffffffff0e0c7836 */ /* 0x000fe20000000000 */
[----:B------:R-:W-:-:S04]  /*0980*/  ISETP.GT.U32.AND P0, PT, R13, 0xfd, PT ;  /* 0x000000fd0d00780c */ /* 0x000fc80003f04070 */
[----:B------:R-:W-:-:S13]  /*0990*/  ISETP.GT.U32.OR P0, PT, R12, 0xfd, P0 ;  /* 0x000000fd0c00780c */ /* 0x000fda0000704470 */
[----:B------:R-:W-:Y:S01]  /*09a0*/  @!P0 MOV R10, RZ ;  /* 0x000000ff000a8202 */ /* 0x000fe20000000f00 */
[----:B------:R-:W-:Y:S06]  /*09b0*/  @!P0 BRA `(.L_x_9) ;  /* 0x00000000005c8947 */ /* 0x000fec0003800000 */
[----:B------:R-:W-:Y:S02]  /*09c0*/  FSETP.GTU.FTZ.AND P0, PT, |R2|, +INF , PT ;  /* 0x7f8000000200780b */ /* 0x000fe40003f1c200 */
[----:B------:R-:W-:-:S04]  /*09d0*/  FSETP.GTU.FTZ.AND P1, PT, |R3|, +INF , PT ;  /* 0x7f8000000300780b */ /* 0x000fc80003f3c200 */
[----:B------:R-:W-:-:S13]  /*09e0*/  PLOP3.LUT P0, PT, P0, P1, PT, 0xf8, 0x8f ;  /* 0x00000000008f781c */ /* 0x000fda0000703f70 */
[----:B------:R-:W-:Y:S05]  /*09f0*/  @P0 BRA `(.L_x_10) ;  /* 0x0000000400440947 */ /* 0x000fea0003800000 */
[----:B------:R-:W-:-:S13]  /*0a00*/  LOP3.LUT P0, RZ, R3, 0x7fffffff, R2, 0xc8, !PT ;  /* 0x7fffffff03ff7812 */ /* 0x000fda000780c802 */
[----:B------:R-:W-:Y:S05]  /*0a10*/  @!P0 BRA `(.L_x_11) ;  /* 0x0000000400348947 */ /* 0x000fea0003800000 */
[C---:B------:R-:W-:Y:S02]  /*0a20*/  FSETP.NEU.FTZ.AND P2, PT, |R2|.reuse, +INF , PT ;  /* 0x7f8000000200780b */ /* 0x040fe40003f5d200 */
[----:B------:R-:W-:Y:S02]  /*0a30*/  FSETP.NEU.FTZ.AND P1, PT, |R3|, +INF , PT ;  /* 0x7f8000000300780b */ /* 0x000fe40003f3d200 */
[----:B------:R-:W-:-:S11]  /*0a40*/  FSETP.NEU.FTZ.AND P0, PT, |R2|, +INF , PT ;  /* 0x7f8000000200780b */ /* 0x000fd60003f1d200 */
[----:B------:R-:W-:Y:S05]  /*0a50*/  @!P1 BRA !P2, `(.L_x_11) ;  /* 0x0000000400249947 */ /* 0x000fea0005000000 */
[----:B------:R-:W-:-:S04]  /*0a60*/  LOP3.LUT P2, RZ, R2, 0x7fffffff, RZ, 0xc0, !PT ;  /* 0x7fffffff02ff7812 */ /* 0x000fc8000784c0ff */
[----:B------:R-:W-:-:S13]  /*0a70*/  PLOP3.LUT P1, PT, P1, P2, PT, 0x2f, 0xf2 ;  /* 0x0000000000f2781c */ /* 0x000fda0000f24577 */
[----:B------:R-:W-:Y:S05]  /*0a80*/  @P1 BRA `(.L_x_12) ;  /* 0x0000000400101947 */ /* 0x000fea0003800000 */
[----:B------:R-:W-:-:S04]  /*0a90*/  LOP3.LUT P1, RZ, R3, 0x7fffffff, RZ, 0xc0, !PT ;  /* 0x7fffffff03ff7812 */ /* 0x000fc8000782c0ff */
[----:B------:R-:W-:-:S13]  /*0aa0*/  PLOP3.LUT P0, PT, P0, P1, PT, 0x2f, 0xf2 ;  /* 0x0000000000f2781c */ /* 0x000fda0000702577 */
[----:B------:R-:W-:Y:S05]  /*0ab0*/  @P0 BRA `(.L_x_13) ;  /* 0x0000000000f80947 */ /* 0x000fea0003800000 */
[----:B------:R-:W-:Y:S02]  /*0ac0*/  ISETP.GE.AND P0, PT, R12, RZ, PT ;  /* 0x000000ff0c00720c */ /* 0x000fe40003f06270 */
[----:B------:R-:W-:-:S11]  /*0ad0*/  ISETP.GE.AND P1, PT, R13, RZ, PT ;  /* 0x000000ff0d00720c */ /* 0x000fd60003f26270 */
[----:B------:R-:W-:Y:S01]  /*0ae0*/  @P0 IMAD.MOV.U32 R10, RZ, RZ, RZ ;  /* 0x000000ffff0a0224 */ /* 0x000fe200078e00ff */
[----:B------:R-:W-:Y:S01]  /*0af0*/  @!P0 MOV R10, 0xffffffc0 ;  /* 0xffffffc0000a8802 */ /* 0x000fe20000000f00 */
[----:B------:R-:W-:Y:S01]  /*0b00*/  @!P0 FFMA R2, R2, 1.84467440737095516160e+19, RZ ;  /* 0x5f80000002028823 */ /* 0x000fe200000000ff */
[----:B------:R-:W-:-:S03]  /*0b10*/  @!P1 FFMA R3, R3, 1.84467440737095516160e+19, RZ ;  /* 0x5f80000003039823 */ /* 0x000fc600000000ff */
[----:B------:R-:W-:-:S07]  /*0b20*/  @!P1 VIADD R10, R10, 0x40 ;  /* 0x000000400a0a9836 */ /* 0x000fce0000000000 */
.L_x_9:
[----:B------:R-:W-:-:S04]  /*0b30*/  LEA R12, R11, 0xc0800000, 0x17 ;  /* 0xc08000000b0c7811 */ /* 0x000fc800078eb8ff */
[----:B------:R-:W-:Y:S01]  /*0b40*/  IADD3 R12, PT, PT, -R12, R3, RZ ;  /* 0x000000030c0c7210 */ /* 0x000fe20007ffe1ff */
[----:B------:R-:W-:-:S03]  /*0b50*/  VIADD R3, R14, 0xffffff81 ;  /* 0xffffff810e037836 */ /* 0x000fc60000000000 */
[----:B------:R-:W0:Y:S01]  /*0b60*/  MUFU.RCP R13, R12 ;  /* 0x0000000c000d7308 */ /* 0x000e220000001000 */
[----:B------:R-:W-:Y:S01]  /*0b70*/  FADD.FTZ R15, -R12, -RZ ;  /* 0x800000ff0c0f7221 */ /* 0x000fe20000010100 */
[C---:B------:R-:W-:Y:S01]  /*0b80*/  IMAD R2, R3.reuse, -0x800000, R2 ;  /* 0xff80000003027824 */ /* 0x040fe200078e0202 */
[----:B------:R-:W-:-:S04]  /*0b90*/  IADD3 R11, PT, PT, R3, 0x7f, -R11 ;  /* 0x0000007f030b7810 */ /* 0x000fc80007ffe80b */
[----:B------:R-:W-:Y:S01]  /*0ba0*/  IADD3 R11, PT, PT, R11, R10, RZ ;  /* 0x0000000a0b0b7210 */ /* 0x000fe20007ffe0ff */
[----:B0-----:R-:W-:-:S04]  /*0bb0*/  FFMA R14, R13, R15, 1 ;  /* 0x3f8000000d0e7423 */ /* 0x001fc8000000000f */
[----:B------:R-:W-:-:S04]  /*0bc0*/  FFMA R16, R13, R14, R13 ;  /* 0x0000000e0d107223 */ /* 0x000fc8000000000d */
[----:B------:R-:W-:-:S04]  /*0bd0*/  FFMA R13, R2, R16, RZ ;  /* 0x00000010020d7223 */ /* 0x000fc800000000ff */
[----:B------:R-:W-:-:S04]  /*0be0*/  FFMA R14, R15, R13, R2 ;  /* 0x0000000d0f0e7223 */ /* 0x000fc80000000002 */
[----:B------:R-:W-:-:S04]  /*0bf0*/  FFMA R13, R16, R14, R13 ;  /* 0x0000000e100d7223 */ /* 0x000fc8000000000d */
[----:B------:R-:W-:-:S04]  /*0c00*/  FFMA R14, R15, R13, R2 ;  /* 0x0000000d0f0e7223 */ /* 0x000fc80000000002 */
[----:B------:R-:W-:-:S05]  /*0c10*/  FFMA R2, R16, R14, R13 ;  /* 0x0000000e10027223 */ /* 0x000fca000000000d */
[----:B------:R-:W-:-:S04]  /*0c20*/  SHF.R.U32.HI R3, RZ, 0x17, R2 ;  /* 0x00000017ff037819 */ /* 0x000fc80000011602 */
[----:B------:R-:W-:-:S05]  /*0c30*/  LOP3.LUT R3, R3, 0xff, RZ, 0xc0, !PT ;  /* 0x000000ff03037812 */ /* 0x000fca00078ec0ff */
[----:B------:R-:W-:-:S05]  /*0c40*/  IMAD.IADD R15, R3, 0x1, R11 ;  /* 0x00000001030f7824 */ /* 0x000fca00078e020b */
[----:B------:R-:W-:-:S04]  /*0c50*/  IADD3 R3, PT, PT, R15, -0x1, RZ ;  /* 0xffffffff0f037810 */ /* 0x000fc80007ffe0ff */
[----:B------:R-:W-:-:S13]  /*0c60*/  ISETP.GE.U32.AND P0, PT, R3, 0xfe, PT ;  /* 0x000000fe0300780c */ /* 0x000fda0003f06070 */
[----:B------:R-:W-:Y:S05]  /*0c70*/  @!P0 BRA `(.L_x_14) ;  /* 0x0000000000808947 */ /* 0x000fea0003800000 */
[----:B------:R-:W-:-:S13]  /*0c80*/  ISETP.GT.AND P0, PT, R15, 0xfe, PT ;  /* 0x000000fe0f00780c */ /* 0x000fda0003f04270 */
[----:B------:R-:W-:Y:S05]  /*0c90*/  @P0 BRA `(.L_x_15) ;  /* 0x00000000006c0947 */ /* 0x000fea0003800000 */
[----:B------:R-:W-:-:S13]  /*0ca0*/  ISETP.GE.AND P0, PT, R15, 0x1, PT ;  /* 0x000000010f00780c */ /* 0x000fda0003f06270 */
[----:B------:R-:W-:Y:S05]  /*0cb0*/  @P0 BRA `(.L_x_16) ;  /* 0x0000000000980947 */ /* 0x000fea0003800000 */
[----:B------:R-:W-:Y:S02]  /*0cc0*/  ISETP.GE.AND P0, PT, R15, -0x18, PT ;  /* 0xffffffe80f00780c */ /* 0x000fe40003f06270 */
[----:B------:R-:W-:-:S11]  /*0cd0*/  LOP3.LUT R2, R2, 0x80000000, RZ, 0xc0, !PT ;  /* 0x8000000002027812 */ /* 0x000fd600078ec0ff */
[----:B------:R-:W-:Y:S05]  /*0ce0*/  @!P0 BRA `(.L_x_16) ;  /* 0x00000000008c8947 */ /* 0x000fea0003800000 */
[CCC-:B------:R-:W-:Y:S01]  /*0cf0*/  FFMA.RZ R3, R16.reuse, R14.reuse, R13.reuse ;  /* 0x0000000e10037223 */ /* 0x1c0fe2000000c00d */
[C---:B------:R-:W-:Y:S01]  /*0d00*/  IADD3 R12, PT, PT, R15.reuse, 0x20, RZ ;  /* 0x000000200f0c7810 */ /* 0x040fe20007ffe0ff */
[CCC-:B------:R-:W-:Y:S01]  /*0d10*/  FFMA.RM R10, R16.reuse, R14.reuse, R13.reuse ;  /* 0x0000000e100a7223 */ /* 0x1c0fe2000000400d */
[----:B------:R-:W-:Y:S02]  /*0d20*/  ISETP.NE.AND P2, PT, R15, RZ, PT ;  /* 0x000000ff0f00720c */ /* 0x000fe40003f45270 */
[----:B------:R-:W-:Y:S01]  /*0d30*/  LOP3.LUT R11, R3, 0x7fffff, RZ, 0xc0, !PT ;  /* 0x007fffff030b7812 */ /* 0x000fe200078ec0ff */
[----:B------:R-:W-:Y:S01]  /*0d40*/  FFMA.RP R3, R16, R14, R13 ;  /* 0x0000000e10037223 */ /* 0x000fe2000000800d */
[----:B------:R-:W-:Y:S01]  /*0d50*/  IMAD.MOV R13, RZ, RZ, -R15 ;  /* 0x000000ffff0d7224 */ /* 0x000fe200078e0a0f */
[----:B------:R-:W-:Y:S02]  /*0d60*/  ISETP.NE.AND P1, PT, R15, RZ, PT ;  /* 0x000000ff0f00720c */ /* 0x000fe40003f25270 */
[----:B------:R-:W-:-:S02]  /*0d70*/  LOP3.LUT R11, R11, 0x800000, RZ, 0xfc, !PT ;  /* 0x008000000b0b7812 */ /* 0x000fc400078efcff */
[----:B------:R-:W-:Y:S02]  /*0d80*/  FSETP.NEU.FTZ.AND P0, PT, R3, R10, PT ;  /* 0x0000000a0300720b */ /* 0x000fe40003f1d000 */
[----:B------:R-:W-:Y:S02]  /*0d90*/  SHF.L.U32 R12, R11, R12, RZ ;  /* 0x0000000c0b0c7219 */ /* 0x000fe400000006ff */
[----:B------:R-:W-:Y:S02]  /*0da0*/  SEL R10, R13, RZ, P2 ;  /* 0x000000ff0d0a7207 */ /* 0x000fe40001000000 */
[----:B------:R-:W-:Y:S02]  /*0db0*/  ISETP.NE.AND P1, PT, R12, RZ, P1 ;  /* 0x000000ff0c00720c */ /* 0x000fe40000f25270 */
[----:B------:R-:W-:Y:S02]  /*0dc0*/  SHF.R.U32.HI R10, RZ, R10, R11 ;  /* 0x0000000aff0a7219 */ /* 0x000fe4000001160b */
[----:B------:R-:W-:-:S02]  /*0dd0*/  PLOP3.LUT P0, PT, P0, P1, PT, 0xf8, 0x8f ;  /* 0x00000000008f781c */ /* 0x000fc40000703f70 */
[----:B------:R-:W-:Y:S02]  /*0de0*/  SHF.R.U32.HI R12, RZ, 0x1, R10 ;  /* 0x00000001ff0c7819 */ /* 0x000fe4000001160a */
[----:B------:R-:W-:-:S04]  /*0df0*/  SEL R3, RZ, 0x1, !P0 ;  /* 0x00000001ff037807 */ /* 0x000fc80004000000 */
[----:B------:R-:W-:-:S04]  /*0e00*/  LOP3.LUT R3, R3, 0x1, R12, 0xf8, !PT ;  /* 0x0000000103037812 */ /* 0x000fc800078ef80c */
[----:B------:R-:W-:-:S04]  /*0e10*/  LOP3.LUT R3, R3, R10, RZ, 0xc0, !PT ;  /* 0x0000000a03037212 */ /* 0x000fc800078ec0ff */
[----:B------:R-:W-:-:S04]  /*0e20*/  IADD3 R3, PT, PT, R12, R3, RZ ;  /* 0x000000030c037210 */ /* 0x000fc80007ffe0ff */
[----:B------:R-:W-:Y:S01]  /*0e30*/  LOP3.LUT R2, R3, R2, RZ, 0xfc, !PT ;  /* 0x0000000203027212 */ /* 0x000fe200078efcff */
[----:B------:R-:W-:Y:S06]  /*0e40*/  BRA `(.L_x_16) ;  /* 0x0000000000347947 */ /* 0x000fec0003800000 */
.L_x_15:
[----:B------:R-:W-:-:S04]  /*0e50*/  LOP3.LUT R2, R2, 0x80000000, RZ, 0xc0, !PT ;  /* 0x8000000002027812 */ /* 0x000fc800078ec0ff */
[----:B------:R-:W-:Y:S01]  /*0e60*/  LOP3.LUT R2, R2, 0x7f800000, RZ, 0xfc, !PT ;  /* 0x7f80000002027812 */ /* 0x000fe200078efcff */
[----:B------:R-:W-:Y:S06]  /*0e70*/  BRA `(.L_x_16) ;  /* 0x0000000000287947 */ /* 0x000fec0003800000 */
.L_x_14:
[----:B------:R-:W-:Y:S01]  /*0e80*/  LEA R2, R11, R2, 0x17 ;  /* 0x000000020b027211 */ /* 0x000fe200078eb8ff */
[----:B------:R-:W-:Y:S06]  /*0e90*/  BRA `(.L_x_16) ;  /* 0x0000000000207947 */ /* 0x000fec0003800000 */
.L_x_13:
[----:B------:R-:W-:-:S04]  /*0ea0*/  LOP3.LUT R2, R3, 0x80000000, R2, 0x48, !PT ;  /* 0x8000000003027812 */ /* 0x000fc800078e4802 */
[----:B------:R-:W-:Y:S01]  /*0eb0*/  LOP3.LUT R2, R2, 0x7f800000, RZ, 0xfc, !PT ;  /* 0x7f80000002027812 */ /* 0x000fe200078efcff */
[----:B------:R-:W-:Y:S06]  /*0ec0*/  BRA `(.L_x_16) ;  /* 0x0000000000147947 */ /* 0x000fec0003800000 */
.L_x_12:
[----:B------:R-:W-:Y:S01]  /*0ed0*/  LOP3.LUT R2, R3, 0x80000000, R2, 0x48, !PT ;  /* 0x8000000003027812 */ /* 0x000fe200078e4802 */
[----:B------:R-:W-:Y:S06]  /*0ee0*/  BRA `(.L_x_16) ;  /* 0x00000000000c7947 */ /* 0x000fec0003800000 */
.L_x_11:
[----:B------:R-:W0:Y:S01]  /*0ef0*/  MUFU.RSQ R2, -QNAN ;  /* 0xffc0000000027908 */ /* 0x000e220000001400 */
[----:B------:R-:W-:Y:S05]  /*0f00*/  BRA `(.L_x_16) ;  /* 0x0000000000047947 */ /* 0x000fea0003800000 */
.L_x_10:
[----:B------:R-:W-:-:S07]  /*0f10*/  FADD.FTZ R2, R2, R3 ;  /* 0x0000000302027221 */ /* 0x000fce0000010000 */
.L_x_16:
[----:B------:R-:W-:Y:S02]  /*0f20*/  HFMA2 R3, -RZ, RZ, 0, 0 ;  /* 0x00000000ff037431 */ /* 0x000fe400000001ff */
[----:B0-----:R-:W-:Y:S01]  /*0f30*/  IMAD.MOV.U32 R10, RZ, RZ, R2 ;  /* 0x000000ffff0a7224 */ /* 0x001fe200078e0002 */
[----:B------:R-:W-:-:S04]  /*0f40*/  MOV R2, R8 ;  /* 0x0000000800027202 */ /* 0x000fc80000000f00 */
[----:B------:R-:W-:Y:S05]  /*0f50*/  RET.REL.NODEC R2 `(_Z7computefifffff) ;  /* 0xfffffff002287950 */ /* 0x000fea0003c3ffff */
.L_x_17:
[----:B------:R-:W-:-:S00]  /*0f60*/  BRA `(.L_x_17) ;  /* 0xfffffffc00fc7947 */ /* 0x000fc0000383ffff */
[----:B------:R-:W-:-:S00]  /*0f70*/  NOP ;  /* 0x0000000000007918 */ /* 0x000fc00000000000 */
        /* <DEDUP_REMOVED lines=8> */
.L_x_18:


//--------------------- .nv.global.init           --------------------------
	.section	.nv.global.init,"aw",@progbits
.nv.global.init:
	.type		$str,@object
	.size		$str,(.L_0 - $str)
$str:
        /*0000*/ 	.byte	0x25, 0x2e, 0x31, 0x37, 0x67, 0x0a, 0x00
.L_0:


//--------------------- .nv.shared.reserved.0     --------------------------
	.section	.nv.shared.reserved.0,"aw",@nobits
	.weak		__nv_reservedSMEM_offset_0_alias
	.size		__nv_reservedSMEM_offset_0_alias, 0, 64
	.other		__nv_reservedSMEM_offset_0_alias,@"STO_CUDA_RESERVED_SHARED STV_DEFAULT"
__nv_reservedSMEM_offset_0_alias:
	.zero		0
	.zero		64


//--------------------- .nv.constant0._Z7computefifffff --------------------------
	.section	.nv.constant0._Z7computefifffff,"a",@progbits
	.sectionflags	@""
	.align	4
.nv.constant0._Z7computefifffff:
	.zero		924


//--------------------- SYMBOLS --------------------------

	.type		.nv.reservedSmem.offset0,@object
	.size		.nv.reservedSmem.offset0,0x4
	.type		vprintf,@function
